//
// Generated by NVIDIA NVVM Compiler
//
// Compiler Build ID: CL-36424714
// Cuda compilation tools, release 13.0, V13.0.88
// Based on NVVM 20.0.0
//

.version 9.0
.target sm_100
.address_size 64

	// .globl	_Z8myKernelPiS_i
// smem has been demoted

.visible .entry _Z8myKernelPiS_i(
	.param .u64 .ptr .align 1 _Z8myKernelPiS_i_param_0,
	.param .u64 .ptr .align 1 _Z8myKernelPiS_i_param_1,
	.param .u32 _Z8myKernelPiS_i_param_2
)
{
	.reg .pred 	%p<18>;
	.reg .b32 	%r<197>;
	.reg .b64 	%rd<7>;
	// demoted variable
	.shared .align 4 .b8 smem[256];
	ld.param.u64 	%rd3, [_Z8myKernelPiS_i_param_0];
	ld.param.u64 	%rd2, [_Z8myKernelPiS_i_param_1];
	ld.param.u32 	%r3, [_Z8myKernelPiS_i_param_2];
	cvta.to.global.u64 	%rd4, %rd3;
	mov.u32 	%r1, %tid.x;
	shl.b32 	%r4, %r1, 2;
	mov.u32 	%r5, smem;
	add.s32 	%r2, %r5, %r4;
	mov.b32 	%r6, 0;
	st.shared.u32 	[%r2], %r6;
	bar.sync 	0;
	setp.ge.s32 	%p1, %r1, %r3;
	mul.wide.u32 	%rd5, %r1, 4;
	add.s64 	%rd1, %rd4, %rd5;
	@%p1 bra 	$L__BB0_2;
	ld.global.u32 	%r7, [%rd1];
	ld.shared.u32 	%r8, [%r2];
	add.s32 	%r9, %r8, %r7;
	st.shared.u32 	[%r2], %r9;
	bar.sync 	0;
$L__BB0_2:
	add.s32 	%r10, %r1, 64;
	setp.ge.s32 	%p2, %r10, %r3;
	@%p2 bra 	$L__BB0_4;
	ld.global.u32 	%r11, [%rd1+256];
	ld.shared.u32 	%r12, [%r2];
	add.s32 	%r13, %r12, %r11;
	st.shared.u32 	[%r2], %r13;
	bar.sync 	0;
$L__BB0_4:
	add.s32 	%r14, %r1, 128;
	setp.ge.s32 	%p3, %r14, %r3;
	@%p3 bra 	$L__BB0_6;
	ld.global.u32 	%r15, [%rd1+512];
	ld.shared.u32 	%r16, [%r2];
	add.s32 	%r17, %r16, %r15;
	st.shared.u32 	[%r2], %r17;
	bar.sync 	0;
$L__BB0_6:
	add.s32 	%r18, %r1, 192;
	setp.ge.s32 	%p4, %r18, %r3;
	@%p4 bra 	$L__BB0_8;
	ld.global.u32 	%r19, [%rd1+768];
	ld.shared.u32 	%r20, [%r2];
	add.s32 	%r21, %r20, %r19;
	st.shared.u32 	[%r2], %r21;
	bar.sync 	0;
$L__BB0_8:
	add.s32 	%r22, %r1, 256;
	setp.ge.s32 	%p5, %r22, %r3;
	@%p5 bra 	$L__BB0_10;
	ld.global.u32 	%r23, [%rd1+1024];
	ld.shared.u32 	%r24, [%r2];
	add.s32 	%r25, %r24, %r23;
	st.shared.u32 	[%r2], %r25;
	bar.sync 	0;
$L__BB0_10:
	add.s32 	%r26, %r1, 320;
	setp.ge.s32 	%p6, %r26, %r3;
	@%p6 bra 	$L__BB0_12;
	ld.global.u32 	%r27, [%rd1+1280];
	ld.shared.u32 	%r28, [%r2];
	add.s32 	%r29, %r28, %r27;
	st.shared.u32 	[%r2], %r29;
	bar.sync 	0;
$L__BB0_12:
	add.s32 	%r30, %r1, 384;
	setp.ge.s32 	%p7, %r30, %r3;
	@%p7 bra 	$L__BB0_14;
	ld.global.u32 	%r31, [%rd1+1536];
	ld.shared.u32 	%r32, [%r2];
	add.s32 	%r33, %r32, %r31;
	st.shared.u32 	[%r2], %r33;
	bar.sync 	0;
$L__BB0_14:
	add.s32 	%r34, %r1, 448;
	setp.ge.s32 	%p8, %r34, %r3;
	@%p8 bra 	$L__BB0_16;
	ld.global.u32 	%r35, [%rd1+1792];
	ld.shared.u32 	%r36, [%r2];
	add.s32 	%r37, %r36, %r35;
	st.shared.u32 	[%r2], %r37;
	bar.sync 	0;
$L__BB0_16:
	add.s32 	%r38, %r1, 512;
	setp.ge.s32 	%p9, %r38, %r3;
	@%p9 bra 	$L__BB0_18;
	ld.global.u32 	%r39, [%rd1+2048];
	ld.shared.u32 	%r40, [%r2];
	add.s32 	%r41, %r40, %r39;
	st.shared.u32 	[%r2], %r41;
	bar.sync 	0;
$L__BB0_18:
	add.s32 	%r42, %r1, 576;
	setp.ge.s32 	%p10, %r42, %r3;
	@%p10 bra 	$L__BB0_20;
	ld.global.u32 	%r43, [%rd1+2304];
	ld.shared.u32 	%r44, [%r2];
	add.s32 	%r45, %r44, %r43;
	st.shared.u32 	[%r2], %r45;
	bar.sync 	0;
$L__BB0_20:
	add.s32 	%r46, %r1, 640;
	setp.ge.s32 	%p11, %r46, %r3;
	@%p11 bra 	$L__BB0_22;
	ld.global.u32 	%r47, [%rd1+2560];
	ld.shared.u32 	%r48, [%r2];
	add.s32 	%r49, %r48, %r47;
	st.shared.u32 	[%r2], %r49;
	bar.sync 	0;
$L__BB0_22:
	add.s32 	%r50, %r1, 704;
	setp.ge.s32 	%p12, %r50, %r3;
	@%p12 bra 	$L__BB0_24;
	ld.global.u32 	%r51, [%rd1+2816];
	ld.shared.u32 	%r52, [%r2];
	add.s32 	%r53, %r52, %r51;
	st.shared.u32 	[%r2], %r53;
	bar.sync 	0;
$L__BB0_24:
	add.s32 	%r54, %r1, 768;
	setp.ge.s32 	%p13, %r54, %r3;
	@%p13 bra 	$L__BB0_26;
	ld.global.u32 	%r55, [%rd1+3072];
	ld.shared.u32 	%r56, [%r2];
	add.s32 	%r57, %r56, %r55;
	st.shared.u32 	[%r2], %r57;
	bar.sync 	0;
$L__BB0_26:
	add.s32 	%r58, %r1, 832;
	setp.ge.s32 	%p14, %r58, %r3;
	@%p14 bra 	$L__BB0_28;
	ld.global.u32 	%r59, [%rd1+3328];
	ld.shared.u32 	%r60, [%r2];
	add.s32 	%r61, %r60, %r59;
	st.shared.u32 	[%r2], %r61;
	bar.sync 	0;
$L__BB0_28:
	add.s32 	%r62, %r1, 896;
	setp.ge.s32 	%p15, %r62, %r3;
	@%p15 bra 	$L__BB0_30;
	ld.global.u32 	%r63, [%rd1+3584];
	ld.shared.u32 	%r64, [%r2];
	add.s32 	%r65, %r64, %r63;
	st.shared.u32 	[%r2], %r65;
	bar.sync 	0;
$L__BB0_30:
	add.s32 	%r66, %r1, 960;
	setp.ge.s32 	%p16, %r66, %r3;
	@%p16 bra 	$L__BB0_32;
	ld.global.u32 	%r67, [%rd1+3840];
	ld.shared.u32 	%r68, [%r2];
	add.s32 	%r69, %r68, %r67;
	st.shared.u32 	[%r2], %r69;
	bar.sync 	0;
$L__BB0_32:
	setp.ne.s32 	%p17, %r1, 0;
	@%p17 bra 	$L__BB0_34;
	ld.shared.u32 	%r70, [smem];
	ld.shared.u32 	%r71, [smem+4];
	add.s32 	%r72, %r70, %r71;
	ld.shared.u32 	%r73, [smem+8];
	add.s32 	%r74, %r72, %r73;
	ld.shared.u32 	%r75, [smem+12];
	add.s32 	%r76, %r74, %r75;
	ld.shared.u32 	%r77, [smem+16];
	add.s32 	%r78, %r76, %r77;
	ld.shared.u32 	%r79, [smem+20];
	add.s32 	%r80, %r78, %r79;
	ld.shared.u32 	%r81, [smem+24];
	add.s32 	%r82, %r80, %r81;
	ld.shared.u32 	%r83, [smem+28];
	add.s32 	%r84, %r82, %r83;
	ld.shared.u32 	%r85, [smem+32];
	add.s32 	%r86, %r84, %r85;
	ld.shared.u32 	%r87, [smem+36];
	add.s32 	%r88, %r86, %r87;
	ld.shared.u32 	%r89, [smem+40];
	add.s32 	%r90, %r88, %r89;
	ld.shared.u32 	%r91, [smem+44];
	add.s32 	%r92, %r90, %r91;
	ld.shared.u32 	%r93, [smem+48];
	add.s32 	%r94, %r92, %r93;
	ld.shared.u32 	%r95, [smem+52];
	add.s32 	%r96, %r94, %r95;
	ld.shared.u32 	%r97, [smem+56];
	add.s32 	%r98, %r96, %r97;
	ld.shared.u32 	%r99, [smem+60];
	add.s32 	%r100, %r98, %r99;
	ld.shared.u32 	%r101, [smem+64];
	add.s32 	%r102, %r100, %r101;
	ld.shared.u32 	%r103, [smem+68];
	add.s32 	%r104, %r102, %r103;
	ld.shared.u32 	%r105, [smem+72];
	add.s32 	%r106, %r104, %r105;
	ld.shared.u32 	%r107, [smem+76];
	add.s32 	%r108, %r106, %r107;
	ld.shared.u32 	%r109, [smem+80];
	add.s32 	%r110, %r108, %r109;
	ld.shared.u32 	%r111, [smem+84];
	add.s32 	%r112, %r110, %r111;
	ld.shared.u32 	%r113, [smem+88];
	add.s32 	%r114, %r112, %r113;
	ld.shared.u32 	%r115, [smem+92];
	add.s32 	%r116, %r114, %r115;
	ld.shared.u32 	%r117, [smem+96];
	add.s32 	%r118, %r116, %r117;
	ld.shared.u32 	%r119, [smem+100];
	add.s32 	%r120, %r118, %r119;
	ld.shared.u32 	%r121, [smem+104];
	add.s32 	%r122, %r120, %r121;
	ld.shared.u32 	%r123, [smem+108];
	add.s32 	%r124, %r122, %r123;
	ld.shared.u32 	%r125, [smem+112];
	add.s32 	%r126, %r124, %r125;
	ld.shared.u32 	%r127, [smem+116];
	add.s32 	%r128, %r126, %r127;
	ld.shared.u32 	%r129, [smem+120];
	add.s32 	%r130, %r128, %r129;
	ld.shared.u32 	%r131, [smem+124];
	add.s32 	%r132, %r130, %r131;
	ld.shared.u32 	%r133, [smem+128];
	add.s32 	%r134, %r132, %r133;
	ld.shared.u32 	%r135, [smem+132];
	add.s32 	%r136, %r134, %r135;
	ld.shared.u32 	%r137, [smem+136];
	add.s32 	%r138, %r136, %r137;
	ld.shared.u32 	%r139, [smem+140];
	add.s32 	%r140, %r138, %r139;
	ld.shared.u32 	%r141, [smem+144];
	add.s32 	%r142, %r140, %r141;
	ld.shared.u32 	%r143, [smem+148];
	add.s32 	%r144, %r142, %r143;
	ld.shared.u32 	%r145, [smem+152];
	add.s32 	%r146, %r144, %r145;
	ld.shared.u32 	%r147, [smem+156];
	add.s32 	%r148, %r146, %r147;
	ld.shared.u32 	%r149, [smem+160];
	add.s32 	%r150, %r148, %r149;
	ld.shared.u32 	%r151, [smem+164];
	add.s32 	%r152, %r150, %r151;
	ld.shared.u32 	%r153, [smem+168];
	add.s32 	%r154, %r152, %r153;
	ld.shared.u32 	%r155, [smem+172];
	add.s32 	%r156, %r154, %r155;
	ld.shared.u32 	%r157, [smem+176];
	add.s32 	%r158, %r156, %r157;
	ld.shared.u32 	%r159, [smem+180];
	add.s32 	%r160, %r158, %r159;
	ld.shared.u32 	%r161, [smem+184];
	add.s32 	%r162, %r160, %r161;
	ld.shared.u32 	%r163, [smem+188];
	add.s32 	%r164, %r162, %r163;
	ld.shared.u32 	%r165, [smem+192];
	add.s32 	%r166, %r164, %r165;
	ld.shared.u32 	%r167, [smem+196];
	add.s32 	%r168, %r166, %r167;
	ld.shared.u32 	%r169, [smem+200];
	add.s32 	%r170, %r168, %r169;
	ld.shared.u32 	%r171, [smem+204];
	add.s32 	%r172, %r170, %r171;
	ld.shared.u32 	%r173, [smem+208];
	add.s32 	%r174, %r172, %r173;
	ld.shared.u32 	%r175, [smem+212];
	add.s32 	%r176, %r174, %r175;
	ld.shared.u32 	%r177, [smem+216];
	add.s32 	%r178, %r176, %r177;
	ld.shared.u32 	%r179, [smem+220];
	add.s32 	%r180, %r178, %r179;
	ld.shared.u32 	%r181, [smem+224];
	add.s32 	%r182, %r180, %r181;
	ld.shared.u32 	%r183, [smem+228];
	add.s32 	%r184, %r182, %r183;
	ld.shared.u32 	%r185, [smem+232];
	add.s32 	%r186, %r184, %r185;
	ld.shared.u32 	%r187, [smem+236];
	add.s32 	%r188, %r186, %r187;
	ld.shared.u32 	%r189, [smem+240];
	add.s32 	%r190, %r188, %r189;
	ld.shared.u32 	%r191, [smem+244];
	add.s32 	%r192, %r190, %r191;
	ld.shared.u32 	%r193, [smem+248];
	add.s32 	%r194, %r192, %r193;
	ld.shared.u32 	%r195, [smem+252];
	add.s32 	%r196, %r194, %r195;
	cvta.to.global.u64 	%rd6, %rd2;
	st.global.u32 	[%rd6], %r196;
$L__BB0_34:
	ret;

}


// ===== COMPILED SASS (sm_100) =====

	.target	sm_100

	.elftype	@"ET_EXEC"


//--------------------- .note.nv.tkinfo           --------------------------
	.section	.note.nv.tkinfo,"",@"SHT_NOTE"
	.sectionflags	@"SHF_NOTE_NV_TKINFO"
	.tkinfo
        /*0018*/ 	.word	0x00000002
        /*0030*/ 	.string	""
        /*0030*/ 	.string	"ptxas"
        /*0030*/ 	.string	"Cuda compilation tools, release 13.0, V13.0.88"
        /*0030*/ 	.string	"Build cuda_13.0.r13.0/compiler.36424714_0"
        /*0030*/ 	.string	"-arch sm_100 -m 64 "



//--------------------- .note.nv.cuinfo           --------------------------
	.section	.note.nv.cuinfo,"",@"SHT_NOTE"
	.sectionflags	@"SHF_NOTE_NV_CUINFO"
        /*0018*/ 	.short	0x0002
        /*001a*/ 	.short	0x0064
        /*001c*/ 	.short	0x0082
	.zero		2


//--------------------- .nv.info                  --------------------------
	.section	.nv.info,"",@"SHT_CUDA_INFO"
	.align	4


	//----- nvinfo : EIATTR_REGCOUNT
	.align		4
        /*0000*/ 	.byte	0x04, 0x2f
        /*0002*/ 	.short	(.L_1 - .L_0)
	.align		4
.L_0:
        /*0004*/ 	.word	index@(_Z8myKernelPiS_i)
        /*0008*/ 	.word	0x0000001e


	//----- nvinfo : EIATTR_FRAME_SIZE
	.align		4
.L_1:
        /*000c*/ 	.byte	0x04, 0x11
        /*000e*/ 	.short	(.L_3 - .L_2)
	.align		4
.L_2:
        /*0010*/ 	.word	index@(_Z8myKernelPiS_i)
        /*0014*/ 	.word	0x00000000


	//----- nvinfo : EIATTR_MIN_STACK_SIZE
	.align		4
.L_3:
        /*0018*/ 	.byte	0x04, 0x12
        /*001a*/ 	.short	(.L_5 - .L_4)
	.align		4
.L_4:
        /*001c*/ 	.word	index@(_Z8myKernelPiS_i)
        /*0020*/ 	.word	0x00000000
.L_5:


//--------------------- .nv.compat                --------------------------
	.section	.nv.compat,"",@"SHT_CUDA_COMPAT_INFO"
	.align	4
        /*0000*/ 	.byte	0x02, 0x09, 0x00, 0x00, 0x02, 0x02, 0x01, 0x00, 0x02, 0x05, 0x05, 0x00, 0x03, 0x07, 0x01, 0x01
        /*0010*/ 	.byte	0x02, 0x03, 0x00, 0x00, 0x02, 0x06, 0x01, 0x00, 0x04, 0x0b, 0x08, 0x00, 0x09, 0x00, 0x00, 0x00
        /*0020*/ 	.byte	0x00, 0x00, 0x00, 0x00


//--------------------- .nv.info._Z8myKernelPiS_i --------------------------
	.section	.nv.info._Z8myKernelPiS_i,"",@"SHT_CUDA_INFO"
	.sectionflags	@""
	.align	4


	//----- nvinfo : EIATTR_CUDA_API_VERSION
	.align		4
        /*0000*/ 	.byte	0x04, 0x37
        /*0002*/ 	.short	(.L_7 - .L_6)
.L_6:
        /*0004*/ 	.word	0x00000082


	//----- nvinfo : EIATTR_KPARAM_INFO
	.align		4
.L_7:
        /*0008*/ 	.byte	0x04, 0x17
        /*000a*/ 	.short	(.L_9 - .L_8)
.L_8:
        /*000c*/ 	.word	0x00000000
        /*0010*/ 	.short	0x0002
        /*0012*/ 	.short	0x0010
        /*0014*/ 	.byte	0x00, 0xf0, 0x11, 0x00


	//----- nvinfo : EIATTR_KPARAM_INFO
	.align		4
.L_9:
        /*0018*/ 	.byte	0x04, 0x17
        /*001a*/ 	.short	(.L_11 - .L_10)
.L_10:
        /*001c*/ 	.word	0x00000000
        /*0020*/ 	.short	0x0001
        /*0022*/ 	.short	0x0008
        /*0024*/ 	.byte	0x00, 0xf5, 0x21, 0x00


	//----- nvinfo : EIATTR_KPARAM_INFO
	.align		4
.L_11:
        /*0028*/ 	.byte	0x04, 0x17
        /*002a*/ 	.short	(.L_13 - .L_12)
.L_12:
        /*002c*/ 	.word	0x00000000
        /*0030*/ 	.short	0x0000
        /*0032*/ 	.short	0x0000
        /*0034*/ 	.byte	0x00, 0xf5, 0x21, 0x00


	//----- nvinfo : EIATTR_SPARSE_MMA_MASK
	.align		4
.L_13:
        /*0038*/ 	.byte	0x03, 0x50
        /*003a*/ 	.short	0x0000


	//----- nvinfo : EIATTR_MAXREG_COUNT
	.align		4
        /*003c*/ 	.byte	0x03, 0x1b
        /*003e*/ 	.short	0x00ff


	//----- nvinfo : EIATTR_NUM_BARRIERS
	.align		4
        /*0040*/ 	.byte	0x02, 0x4c
        /*0042*/ 	.byte	0x01
	.zero		1


	//----- nvinfo : EIATTR_MERCURY_ISA_VERSION
	.align		4
        /*0044*/ 	.byte	0x03, 0x5f
        /*0046*/ 	.short	0x0101


	//----- nvinfo : EIATTR_VRC_CTA_INIT_COUNT
	.align		4
        /*0048*/ 	.byte	0x02, 0x4a
	.zero		1
	.zero		1


	//----- nvinfo : EIATTR_EXIT_INSTR_OFFSETS
	.align		4
        /*004c*/ 	.byte	0x04, 0x1c
        /*004e*/ 	.short	(.L_15 - .L_14)


	//   ....[0]....
.L_14:
        /*0050*/ 	.word	0x000009e0


	//   ....[1]....
        /*0054*/ 	.word	0x00000d10


	//----- nvinfo : EIATTR_CRS_STACK_SIZE
	.align		4
.L_15:
        /*0058*/ 	.byte	0x04, 0x1e
        /*005a*/ 	.short	(.L_17 - .L_16)
.L_16:
        /*005c*/ 	.word	0x00000000


	//----- nvinfo : EIATTR_CBANK_PARAM_SIZE
	.align		4
.L_17:
        /*0060*/ 	.byte	0x03, 0x19
        /*0062*/ 	.short	0x0014


	//----- nvinfo : EIATTR_PARAM_CBANK
	.align		4
        /*0064*/ 	.byte	0x04, 0x0a
        /*0066*/ 	.short	(.L_19 - .L_18)
	.align		4
.L_18:
        /*0068*/ 	.word	index@(.nv.constant0._Z8myKernelPiS_i)
        /*006c*/ 	.short	0x0380
        /*006e*/ 	.short	0x0014


	//----- nvinfo : EIATTR_SW_WAR
	.align		4
.L_19:
        /*0070*/ 	.byte	0x04, 0x36
        /*0072*/ 	.short	(.L_21 - .L_20)
.L_20:
        /*0074*/ 	.word	0x00000008
.L_21:


//--------------------- .nv.callgraph             --------------------------
	.section	.nv.callgraph,"",@"SHT_CUDA_CALLGRAPH"
	.align	4
	.sectionentsize	8
	.align		4
        /*0000*/ 	.word	0x00000000
	.align		4
        /*0004*/ 	.word	0xffffffff
	.align		4
        /*0008*/ 	.word	0x00000000
	.align		4
        /*000c*/ 	.word	0xfffffffe
	.align		4
        /*0010*/ 	.word	0x00000000
	.align		4
        /*0014*/ 	.word	0xfffffffd
	.align		4
        /*0018*/ 	.word	0x00000000
	.align		4
        /*001c*/ 	.word	0xfffffffc


//--------------------- .text._Z8myKernelPiS_i    --------------------------
	.section	.text._Z8myKernelPiS_i,"ax",@progbits
	.align	128
        .global         _Z8myKernelPiS_i
        .type           _Z8myKernelPiS_i,@function
        .size           _Z8myKernelPiS_i,(.L_x_17 - _Z8myKernelPiS_i)
        .other          _Z8myKernelPiS_i,@"STO_CUDA_ENTRY STV_DEFAULT"
_Z8myKernelPiS_i:
.text._Z8myKernelPiS_i:
[----:B------:R-:W-:Y:S01]  /*0000*/  LDC R1, c[0x0][0x37c] ;  /* 0x0000df00ff017b82 */ /* 0x000fe20000000800 */
[----:B------:R-:W0:Y:S07]  /*0010*/  S2R R4, SR_TID.X ;  /* 0x0000000000047919 */ /* 0x000e2e0000002100 */
[----:B------:R-:W1:Y:S01]  /*0020*/  S2UR UR5, SR_CgaCtaId ;  /* 0x00000000000579c3 */ /* 0x000e620000008800 */
[----:B------:R-:W2:Y:S01]  /*0030*/  LDCU UR8, c[0x0][0x390] ;  /* 0x00007200ff0877ac */ /* 0x000ea20008000800 */
[----:B------:R-:W-:Y:S01]  /*0040*/  UMOV UR4, 0x400 ;  /* 0x0000040000047882 */ /* 0x000fe20000000000 */
[----:B------:R-:W3:Y:S05]  /*0050*/  LDCU.64 UR6, c[0x0][0x358] ;  /* 0x00006b00ff0677ac */ /* 0x000eea0008000a00 */
[----:B------:R-:W4:Y:S01]  /*0060*/  LDC.64 R2, c[0x0][0x380] ;  /* 0x0000e000ff027b82 */ /* 0x000f220000000a00 */
[----:B-1----:R-:W-:Y:S01]  /*0070*/  ULEA UR4, UR5, UR4, 0x18 ;  /* 0x0000000405047291 */ /* 0x002fe2000f8ec0ff */
[C---:B0-----:R-:W-:Y:S01]  /*0080*/  VIADD R0, R4.reuse, 0x40 ;  /* 0x0000004004007836 */ /* 0x041fe20000000000 */
[C---:B--2---:R-:W-:Y:S01]  /*0090*/  ISETP.GE.AND P2, PT, R4.reuse, UR8, PT ;  /* 0x0000000804007c0c */ /* 0x044fe2000bf46270 */
[C---:B------:R-:W-:Y:S01]  /*00a0*/  VIADD R5, R4.reuse, 0x80 ;  /* 0x0000008004057836 */ /* 0x040fe20000000000 */
[C---:B------:R-:W-:Y:S01]  /*00b0*/  ISETP.NE.AND P1, PT, R4.reuse, RZ, PT ;  /* 0x000000ff0400720c */ /* 0x040fe20003f25270 */
[----:B------:R-:W-:Y:S01]  /*00c0*/  VIADD R6, R4, 0xc0 ;  /* 0x000000c004067836 */ /* 0x000fe20000000000 */
[----:B------:R-:W-:Y:S01]  /*00d0*/  ISETP.GE.AND P3, PT, R0, UR8, PT ;  /* 0x0000000800007c0c */ /* 0x000fe2000bf66270 */
[C---:B------:R-:W-:Y:S01]  /*00e0*/  VIADD R0, R4.reuse, 0x100 ;  /* 0x0000010004007836 */ /* 0x040fe20000000000 */
[----:B------:R-:W-:Y:S01]  /*00f0*/  ISETP.GE.AND P4, PT, R5, UR8, PT ;  /* 0x0000000805007c0c */ /* 0x000fe2000bf86270 */
[----:B------:R-:W-:Y:S01]  /*0100*/  VIADD R5, R4, 0x140 ;  /* 0x0000014004057836 */ /* 0x000fe20000000000 */
[----:B------:R-:W-:Y:S01]  /*0110*/  ISETP.GE.AND P5, PT, R6, UR8, PT ;  /* 0x0000000806007c0c */ /* 0x000fe2000bfa6270 */
[----:B------:R-:W-:Y:S01]  /*0120*/  VIADD R12, R4, 0x1c0 ;  /* 0x000001c0040c7836 */ /* 0x000fe20000000000 */
[----:B------:R-:W-:Y:S01]  /*0130*/  ISETP.GE.AND P6, PT, R0, UR8, PT ;  /* 0x0000000800007c0c */ /* 0x000fe2000bfc6270 */
[C---:B------:R-:W-:Y:S01]  /*0140*/  VIADD R13, R4.reuse, 0x200 ;  /* 0x00000200040d7836 */ /* 0x040fe20000000000 */
[----:B------:R-:W-:Y:S01]  /*0150*/  P2R R0, PR, RZ, 0x2 ;  /* 0x00000002ff007803 */ /* 0x000fe20000000000 */
[C---:B------:R-:W-:Y:S01]  /*0160*/  VIADD R14, R4.reuse, 0x240 ;  /* 0x00000240040e7836 */ /* 0x040fe20000000000 */
[C---:B------:R-:W-:Y:S01]  /*0170*/  LEA R0, R4.reuse, UR4, 0x2 ;  /* 0x0000000404007c11 */ /* 0x040fe2000f8e10ff */
[C---:B------:R-:W-:Y:S01]  /*0180*/  VIADD R15, R4.reuse, 0x280 ;  /* 0x00000280040f7836 */ /* 0x040fe20000000000 */
[----:B------:R-:W-:Y:S01]  /*0190*/  ISETP.GE.AND P0, PT, R5, UR8, PT ;  /* 0x0000000805007c0c */ /* 0x000fe2000bf06270 */
[----:B------:R-:W-:-:S02]  /*01a0*/  VIADD R5, R4, 0x180 ;  /* 0x0000018004057836 */ /* 0x000fc40000000000 */
[----:B------:R0:W-:Y:S01]  /*01b0*/  STS [R0], RZ ;  /* 0x000000ff00007388 */ /* 0x0001e20000000800 */
[C---:B------:R-:W-:Y:S02]  /*01c0*/  VIADD R11, R4.reuse, 0x2c0 ;  /* 0x000002c0040b7836 */ /* 0x040fe40000000000 */
[C---:B------:R-:W-:Y:S01]  /*01d0*/  VIADD R10, R4.reuse, 0x300 ;  /* 0x00000300040a7836 */ /* 0x040fe20000000000 */
[----:B------:R-:W-:Y:S01]  /*01e0*/  BAR.SYNC.DEFER_BLOCKING 0x0 ;  /* 0x0000000000007b1d */ /* 0x000fe20000010000 */
[C---:B------:R-:W-:Y:S01]  /*01f0*/  VIADD R8, R4.reuse, 0x340 ;  /* 0x0000034004087836 */ /* 0x040fe20000000000 */
[----:B------:R-:W-:Y:S01]  /*0200*/  ISETP.GE.AND P1, PT, R5, UR8, PT ;  /* 0x0000000805007c0c */ /* 0x000fe2000bf26270 */
[C---:B------:R-:W-:Y:S02]  /*0210*/  VIADD R7, R4.reuse, 0x380 ;  /* 0x0000038004077836 */ /* 0x040fe40000000000 */
[----:B----4-:R-:W-:-:S04]  /*0220*/  IMAD.WIDE.U32 R2, R4, 0x4, R2 ;  /* 0x0000000404027825 */ /* 0x010fc800078e0002 */
[----:B------:R-:W-:Y:S01]  /*0230*/  VIADD R9, R4, 0x3c0 ;  /* 0x000003c004097836 */ /* 0x000fe20000000000 */
[----:B0--3--:R-:W-:Y:S06]  /*0240*/  @P2 BRA `(.L_x_0) ;  /* 0x0000000000182947 */ /* 0x009fec0003800000 */
[----:B------:R-:W2:Y:S01]  /*0250*/  LDG.E R5, desc[UR6][R2.64] ;  /* 0x0000000602057981 */ /* 0x000ea2000c1e1900 */
[----:B------:R-:W-:Y:S05]  /*0260*/  WARPSYNC.ALL ;  /* 0x0000000000007948 */ /* 0x000fea0003800000 */
[----:B------:R-:W2:Y:S02]  /*0270*/  LDS R6, [R0] ;  /* 0x0000000000067984 */ /* 0x000ea40000000800 */
[----:B--2---:R-:W-:-:S05]  /*0280*/  IMAD.IADD R5, R5, 0x1, R6 ;  /* 0x0000000105057824 */ /* 0x004fca00078e0206 */
[----:B------:R0:W-:Y:S01]  /*0290*/  STS [R0], R5 ;  /* 0x0000000500007388 */ /* 0x0001e20000000800 */
[----:B------:R-:W-:Y:S06]  /*02a0*/  BAR.SYNC.DEFER_BLOCKING 0x0 ;  /* 0x0000000000007b1d */ /* 0x000fec0000010000 */
.L_x_0:
[----:B------:R-:W-:Y:S01]  /*02b0*/  ISETP.GE.AND P2, PT, R12, UR8, PT ;  /* 0x000000080c007c0c */ /* 0x000fe2000bf46270 */
[----:B------:R-:W-:-:S12]  /*02c0*/  @P3 BRA `(.L_x_1) ;  /* 0x0000000000183947 */ /* 0x000fd80003800000 */
[----:B0-----:R-:W2:Y:S01]  /*02d0*/  LDG.E R5, desc[UR6][R2.64+0x100] ;  /* 0x0001000602057981 */ /* 0x001ea2000c1e1900 */
[----:B------:R-:W-:Y:S05]  /*02e0*/  WARPSYNC.ALL ;  /* 0x0000000000007948 */ /* 0x000fea0003800000 */
[----:B------:R-:W2:Y:S02]  /*02f0*/  LDS R6, [R0] ;  /* 0x0000000000067984 */ /* 0x000ea40000000800 */
[----:B--2---:R-:W-:-:S05]  /*0300*/  IMAD.IADD R5, R5, 0x1, R6 ;  /* 0x0000000105057824 */ /* 0x004fca00078e0206 */
[----:B------:R1:W-:Y:S01]  /*0310*/  STS [R0], R5 ;  /* 0x0000000500007388 */ /* 0x0003e20000000800 */
[----:B------:R-:W-:Y:S06]  /*0320*/  BAR.SYNC.DEFER_BLOCKING 0x0 ;  /* 0x0000000000007b1d */ /* 0x000fec0000010000 */
.L_x_1:
[----:B------:R-:W-:Y:S01]  /*0330*/  ISETP.GE.AND P3, PT, R13, UR8, PT ;  /* 0x000000080d007c0c */ /* 0x000fe2000bf66270 */
[----:B------:R-:W-:-:S12]  /*0340*/  @P4 BRA `(.L_x_2) ;  /* 0x0000000000184947 */ /* 0x000fd80003800000 */
[----:B01----:R-:W2:Y:S01]  /*0350*/  LDG.E R5, desc[UR6][R2.64+0x200] ;  /* 0x0002000602057981 */ /* 0x003ea2000c1e1900 */
[----:B------:R-:W-:Y:S05]  /*0360*/  WARPSYNC.ALL ;  /* 0x0000000000007948 */ /* 0x000fea0003800000 */
[----:B------:R-:W2:Y:S02]  /*0370*/  LDS R6, [R0] ;  /* 0x0000000000067984 */ /* 0x000ea40000000800 */
[----:B--2---:R-:W-:-:S05]  /*0380*/  IMAD.IADD R5, R5, 0x1, R6 ;  /* 0x0000000105057824 */ /* 0x004fca00078e0206 */
[----:B------:R2:W-:Y:S01]  /*0390*/  STS [R0], R5 ;  /* 0x0000000500007388 */ /* 0x0005e20000000800 */
[----:B------:R-:W-:Y:S06]  /*03a0*/  BAR.SYNC.DEFER_BLOCKING 0x0 ;  /* 0x0000000000007b1d */ /* 0x000fec0000010000 */
.L_x_2:
[----:B------:R-:W-:Y:S01]  /*03b0*/  ISETP.GE.AND P4, PT, R14, UR8, PT ;  /* 0x000000080e007c0c */ /* 0x000fe2000bf86270 */
[----:B------:R-:W-:-:S12]  /*03c0*/  @P5 BRA `(.L_x_3) ;  /* 0x0000000000185947 */ /* 0x000fd80003800000 */
[----:B012---:R-:W2:Y:S01]  /*03d0*/  LDG.E R5, desc[UR6][R2.64+0x300] ;  /* 0x0003000602057981 */ /* 0x007ea2000c1e1900 */
[----:B------:R-:W-:Y:S05]  /*03e0*/  WARPSYNC.ALL ;  /* 0x0000000000007948 */ /* 0x000fea0003800000 */
[----:B------:R-:W2:Y:S02]  /*03f0*/  LDS R6, [R0] ;  /* 0x0000000000067984 */ /* 0x000ea40000000800 */
[----:B--2---:R-:W-:-:S05]  /*0400*/  IMAD.IADD R5, R5, 0x1, R6 ;  /* 0x0000000105057824 */ /* 0x004fca00078e0206 */
[----:B------:R3:W-:Y:S01]  /*0410*/  STS [R0], R5 ;  /* 0x0000000500007388 */ /* 0x0007e20000000800 */
[----:B------:R-:W-:Y:S06]  /*0420*/  BAR.SYNC.DEFER_BLOCKING 0x0 ;  /* 0x0000000000007b1d */ /* 0x000fec0000010000 */
.L_x_3:
[----:B------:R-:W-:Y:S01]  /*0430*/  ISETP.GE.AND P5, PT, R15, UR8, PT ;  /* 0x000000080f007c0c */ /* 0x000fe2000bfa6270 */
[----:B------:R-:W-:-:S12]  /*0440*/  @P6 BRA `(.L_x_4) ;  /* 0x0000000000186947 */ /* 0x000fd80003800000 */
[----:B0123--:R-:W2:Y:S01]  /*0450*/  LDG.E R5, desc[UR6][R2.64+0x400] ;  /* 0x0004000602057981 */ /* 0x00fea2000c1e1900 */
[----:B------:R-:W-:Y:S05]  /*0460*/  WARPSYNC.ALL ;  /* 0x0000000000007948 */ /* 0x000fea0003800000 */
[----:B------:R-:W2:Y:S02]  /*0470*/  LDS R6, [R0] ;  /* 0x0000000000067984 */ /* 0x000ea40000000800 */
[----:B--2---:R-:W-:-:S05]  /*0480*/  IMAD.IADD R5, R5, 0x1, R6 ;  /* 0x0000000105057824 */ /* 0x004fca00078e0206 */
[----:B------:R4:W-:Y:S01]  /*0490*/  STS [R0], R5 ;  /* 0x0000000500007388 */ /* 0x0009e20000000800 */
[----:B------:R-:W-:Y:S06]  /*04a0*/  BAR.SYNC.DEFER_BLOCKING 0x0 ;  /* 0x0000000000007b1d */ /* 0x000fec0000010000 */
.L_x_4:
[----:B------:R-:W-:Y:S01]  /*04b0*/  ISETP.GE.AND P6, PT, R11, UR8, PT ;  /* 0x000000080b007c0c */ /* 0x000fe2000bfc6270 */
[----:B------:R-:W-:-:S12]  /*04c0*/  @P0 BRA `(.L_x_5) ;  /* 0x0000000000180947 */ /* 0x000fd80003800000 */
[----:B01234-:R-:W2:Y:S01]  /*04d0*/  LDG.E R5, desc[UR6][R2.64+0x500] ;  /* 0x0005000602057981 */ /* 0x01fea2000c1e1900 */
[----:B------:R-:W-:Y:S05]  /*04e0*/  WARPSYNC.ALL ;  /* 0x0000000000007948 */ /* 0x000fea0003800000 */
[----:B------:R-:W2:Y:S02]  /*04f0*/  LDS R6, [R0] ;  /* 0x0000000000067984 */ /* 0x000ea40000000800 */
[----:B--2---:R-:W-:-:S05]  /*0500*/  IMAD.IADD R5, R5, 0x1, R6 ;  /* 0x0000000105057824 */ /* 0x004fca00078e0206 */
[----:B------:R0:W-:Y:S01]  /*0510*/  STS [R0], R5 ;  /* 0x0000000500007388 */ /* 0x0001e20000000800 */
[----:B------:R-:W-:Y:S06]  /*0520*/  BAR.SYNC.DEFER_BLOCKING 0x0 ;  /* 0x0000000000007b1d */ /* 0x000fec0000010000 */
.L_x_5:
        /* <DEDUP_REMOVED lines=8> */
.L_x_6:
        /* <DEDUP_REMOVED lines=8> */
.L_x_7:
        /* <DEDUP_REMOVED lines=8> */
.L_x_8:
        /* <DEDUP_REMOVED lines=8> */
.L_x_9:
[----:B------:R-:W-:Y:S05]  /*0730*/  @P5 BRA `(.L_x_10) ;  /* 0x0000000000185947 */ /* 0x000fea0003800000 */
[----:B01234-:R-:W2:Y:S01]  /*0740*/  LDG.E R5, desc[UR6][R2.64+0xa00] ;  /* 0x000a000602057981 */ /* 0x01fea2000c1e1900 */
[----:B------:R-:W-:Y:S05]  /*0750*/  WARPSYNC.ALL ;  /* 0x0000000000007948 */ /* 0x000fea0003800000 */
[----:B------:R-:W2:Y:S02]  /*0760*/  LDS R6, [R0] ;  /* 0x0000000000067984 */ /* 0x000ea40000000800 */
[----:B--2---:R-:W-:-:S05]  /*0770*/  IMAD.IADD R5, R5, 0x1, R6 ;  /* 0x0000000105057824 */ /* 0x004fca00078e0206 */
[----:B------:R0:W-:Y:S01]  /*0780*/  STS [R0], R5 ;  /* 0x0000000500007388 */ /* 0x0001e20000000800 */
[----:B------:R-:W-:Y:S06]  /*0790*/  BAR.SYNC.DEFER_BLOCKING 0x0 ;  /* 0x0000000000007b1d */ /* 0x000fec0000010000 */
.L_x_10:
[----:B------:R-:W-:Y:S05]  /*07a0*/  @P6 BRA `(.L_x_11) ;  /* 0x0000000000186947 */ /* 0x000fea0003800000 */
[----:B01234-:R-:W2:Y:S01]  /*07b0*/  LDG.E R5, desc[UR6][R2.64+0xb00] ;  /* 0x000b000602057981 */ /* 0x01fea2000c1e1900 */
[----:B------:R-:W-:Y:S05]  /*07c0*/  WARPSYNC.ALL ;  /* 0x0000000000007948 */ /* 0x000fea0003800000 */
[----:B------:R-:W2:Y:S02]  /*07d0*/  LDS R6, [R0] ;  /* 0x0000000000067984 */ /* 0x000ea40000000800 */
[----:B--2---:R-:W-:-:S05]  /*07e0*/  IMAD.IADD R5, R5, 0x1, R6 ;  /* 0x0000000105057824 */ /* 0x004fca00078e0206 */
[----:B------:R0:W-:Y:S01]  /*07f0*/  STS [R0], R5 ;  /* 0x0000000500007388 */ /* 0x0001e20000000800 */
[----:B------:R-:W-:Y:S06]  /*0800*/  BAR.SYNC.DEFER_BLOCKING 0x0 ;  /* 0x0000000000007b1d */ /* 0x000fec0000010000 */
.L_x_11:
[----:B------:R-:W-:Y:S05]  /*0810*/  @P0 BRA `(.L_x_12) ;  /* 0x0000000000180947 */ /* 0x000fea0003800000 */
[----:B01234-:R-:W2:Y:S01]  /*0820*/  LDG.E R5, desc[UR6][R2.64+0xc00] ;  /* 0x000c000602057981 */ /* 0x01fea2000c1e1900 */
[----:B------:R-:W-:Y:S05]  /*0830*/  WARPSYNC.ALL ;  /* 0x0000000000007948 */ /* 0x000fea0003800000 */
[----:B------:R-:W2:Y:S02]  /*0840*/  LDS R6, [R0] ;  /* 0x0000000000067984 */ /* 0x000ea40000000800 */
[----:B--2---:R-:W-:-:S05]  /*0850*/  IMAD.IADD R5, R5, 0x1, R6 ;  /* 0x0000000105057824 */ /* 0x004fca00078e0206 */
[----:B------:R0:W-:Y:S01]  /*0860*/  STS [R0], R5 ;  /* 0x0000000500007388 */ /* 0x0001e20000000800 */
[----:B------:R-:W-:Y:S06]  /*0870*/  BAR.SYNC.DEFER_BLOCKING 0x0 ;  /* 0x0000000000007b1d */ /* 0x000fec0000010000 */
.L_x_12:
[----:B------:R-:W-:Y:S05]  /*0880*/  @P1 BRA `(.L_x_13) ;  /* 0x0000000000181947 */ /* 0x000fea0003800000 */
[----:B01234-:R-:W2:Y:S01]  /*0890*/  LDG.E R5, desc[UR6][R2.64+0xd00] ;  /* 0x000d000602057981 */ /* 0x01fea2000c1e1900 */
[----:B------:R-:W-:Y:S05]  /*08a0*/  WARPSYNC.ALL ;  /* 0x0000000000007948 */ /* 0x000fea0003800000 */
[----:B------:R-:W2:Y:S02]  /*08b0*/  LDS R6, [R0] ;  /* 0x0000000000067984 */ /* 0x000ea40000000800 */
[----:B--2---:R-:W-:-:S05]  /*08c0*/  IMAD.IADD R5, R5, 0x1, R6 ;  /* 0x0000000105057824 */ /* 0x004fca00078e0206 */
[----:B------:R0:W-:Y:S01]  /*08d0*/  STS [R0], R5 ;  /* 0x0000000500007388 */ /* 0x0001e20000000800 */
[----:B------:R-:W-:Y:S06]  /*08e0*/  BAR.SYNC.DEFER_BLOCKING 0x0 ;  /* 0x0000000000007b1d */ /* 0x000fec0000010000 */
.L_x_13:
[----:B------:R-:W-:Y:S05]  /*08f0*/  @P2 BRA `(.L_x_14) ;  /* 0x0000000000182947 */ /* 0x000fea0003800000 */
[----:B01234-:R-:W2:Y:S01]  /*0900*/  LDG.E R5, desc[UR6][R2.64+0xe00] ;  /* 0x000e000602057981 */ /* 0x01fea2000c1e1900 */
[----:B------:R-:W-:Y:S05]  /*0910*/  WARPSYNC.ALL ;  /* 0x0000000000007948 */ /* 0x000fea0003800000 */
[----:B------:R-:W2:Y:S02]  /*0920*/  LDS R6, [R0] ;  /* 0x0000000000067984 */ /* 0x000ea40000000800 */
[----:B--2---:R-:W-:-:S05]  /*0930*/  IMAD.IADD R5, R5, 0x1, R6 ;  /* 0x0000000105057824 */ /* 0x004fca00078e0206 */
[----:B------:R0:W-:Y:S01]  /*0940*/  STS [R0], R5 ;  /* 0x0000000500007388 */ /* 0x0001e20000000800 */
[----:B------:R-:W-:Y:S06]  /*0950*/  BAR.SYNC.DEFER_BLOCKING 0x0 ;  /* 0x0000000000007b1d */ /* 0x000fec0000010000 */
.L_x_14:
[----:B------:R-:W-:Y:S05]  /*0960*/  @P3 BRA `(.L_x_15) ;  /* 0x0000000000183947 */ /* 0x000fea0003800000 */
[----:B------:R-:W5:Y:S01]  /*0970*/  LDG.E R2, desc[UR6][R2.64+0xf00] ;  /* 0x000f000602027981 */ /* 0x000f62000c1e1900 */
[----:B------:R-:W-:Y:S05]  /*0980*/  WARPSYNC.ALL ;  /* 0x0000000000007948 */ /* 0x000fea0003800000 */
[----:B01234-:R-:W5:Y:S02]  /*0990*/  LDS R5, [R0] ;  /* 0x0000000000057984 */ /* 0x01ff640000000800 */
[----:B-----5:R-:W-:-:S05]  /*09a0*/  IMAD.IADD R5, R2, 0x1, R5 ;  /* 0x0000000102057824 */ /* 0x020fca00078e0205 */
[----:B------:R0:W-:Y:S01]  /*09b0*/  STS [R0], R5 ;  /* 0x0000000500007388 */ /* 0x0001e20000000800 */
[----:B------:R-:W-:Y:S06]  /*09c0*/  BAR.SYNC.DEFER_BLOCKING 0x0 ;  /* 0x0000000000007b1d */ /* 0x000fec0000010000 */
.L_x_15:
[----:B------:R-:W-:-:S13]  /*09d0*/  ISETP.NE.AND P0, PT, R4, RZ, PT ;  /* 0x000000ff0400720c */ /* 0x000fda0003f05270 */
[----:B------:R-:W-:Y:S05]  /*09e0*/  @P0 EXIT ;  /* 0x000000000000094d */ /* 0x000fea0003800000 */
[----:B01234-:R-:W0:Y:S01]  /*09f0*/  LDS.128 R4, [UR4] ;  /* 0x00000004ff047984 */ /* 0x01fe220008000c00 */
[----:B------:R-:W1:Y:S03]  /*0a00*/  LDC.64 R2, c[0x0][0x388] ;  /* 0x0000e200ff027b82 */ /* 0x000e660000000a00 */
[----:B------:R-:W2:Y:S04]  /*0a10*/  LDS.128 R20, [UR4+0x10] ;  /* 0x00001004ff147984 */ /* 0x000ea80008000c00 */
[----:B------:R-:W3:Y:S04]  /*0a20*/  LDS.128 R16, [UR4+0x20] ;  /* 0x00002004ff107984 */ /* 0x000ee80008000c00 */
[----:B------:R-:W4:Y:S04]  /*0a30*/  LDS.128 R12, [UR4+0x30] ;  /* 0x00003004ff0c7984 */ /* 0x000f280008000c00 */
[----:B------:R-:W5:Y:S04]  /*0a40*/  LDS.128 R8, [UR4+0x40] ;  /* 0x00004004ff087984 */ /* 0x000f680008000c00 */
[----:B------:R-:W1:Y:S01]  /*0a50*/  LDS.128 R24, [UR4+0x50] ;  /* 0x00005004ff187984 */ /* 0x000e620008000c00 */
[----:B0-----:R-:W-:-:S04]  /*0a60*/  IADD3 R4, PT, PT, R6, R4, R5 ;  /* 0x0000000406047210 */ /* 0x001fc80007ffe005 */
[----:B--2---:R-:W-:Y:S02]  /*0a70*/  IADD3 R20, PT, PT, R20, R4, R7 ;  /* 0x0000000414147210 */ /* 0x004fe40007ffe007 */
[----:B------:R-:W0:Y:S02]  /*0a80*/  LDS.128 R4, [UR4+0x60] ;  /* 0x00006004ff047984 */ /* 0x000e240008000c00 */
[----:B------:R-:W-:-:S04]  /*0a90*/  IADD3 R20, PT, PT, R22, R20, R21 ;  /* 0x0000001416147210 */ /* 0x000fc80007ffe015 */
[----:B---3--:R-:W-:Y:S02]  /*0aa0*/  IADD3 R16, PT, PT, R16, R20, R23 ;  /* 0x0000001410107210 */ /* 0x008fe40007ffe017 */
[----:B------:R-:W2:Y:S02]  /*0ab0*/  LDS.128 R20, [UR4+0x70] ;  /* 0x00007004ff147984 */ /* 0x000ea40008000c00 */
[----:B------:R-:W-:-:S04]  /*0ac0*/  IADD3 R16, PT, PT, R18, R16, R17 ;  /* 0x0000001012107210 */ /* 0x000fc80007ffe011 */
[----:B----4-:R-:W-:Y:S02]  /*0ad0*/  IADD3 R12, PT, PT, R12, R16, R19 ;  /* 0x000000100c0c7210 */ /* 0x010fe40007ffe013 */
[----:B------:R-:W3:Y:S02]  /*0ae0*/  LDS.128 R16, [UR4+0x80] ;  /* 0x00008004ff107984 */ /* 0x000ee40008000c00 */
[----:B------:R-:W-:-:S04]  /*0af0*/  IADD3 R12, PT, PT, R14, R12, R13 ;  /* 0x0000000c0e0c7210 */ /* 0x000fc80007ffe00d */
[----:B-----5:R-:W-:Y:S02]  /*0b00*/  IADD3 R8, PT, PT, R8, R12, R15 ;  /* 0x0000000c08087210 */ /* 0x020fe40007ffe00f */
[----:B------:R-:W4:Y:S02]  /*0b10*/  LDS.128 R12, [UR4+0x90] ;  /* 0x00009004ff0c7984 */ /* 0x000f240008000c00 */
[----:B------:R-:W-:-:S04]  /*0b20*/  IADD3 R8, PT, PT, R10, R8, R9 ;  /* 0x000000080a087210 */ /* 0x000fc80007ffe009 */
[----:B-1----:R-:W-:Y:S02]  /*0b30*/  IADD3 R24, PT, PT, R24, R8, R11 ;  /* 0x0000000818187210 */ /* 0x002fe40007ffe00b */
[----:B------:R-:W1:Y:S02]  /*0b40*/  LDS.128 R8, [UR4+0xa0] ;  /* 0x0000a004ff087984 */ /* 0x000e640008000c00 */
[----:B------:R-:W-:-:S04]  /*0b50*/  IADD3 R24, PT, PT, R26, R24, R25 ;  /* 0x000000181a187210 */ /* 0x000fc80007ffe019 */
[----:B0-----:R-:W-:Y:S02]  /*0b60*/  IADD3 R4, PT, PT, R4, R24, R27 ;  /* 0x0000001804047210 */ /* 0x001fe40007ffe01b */
[----:B------:R-:W0:Y:S02]  /*0b70*/  LDS.128 R24, [UR4+0xb0] ;  /* 0x0000b004ff187984 */ /* 0x000e240008000c00 */
[----:B------:R-:W-:-:S04]  /*0b80*/  IADD3 R4, PT, PT, R6, R4, R5 ;  /* 0x0000000406047210 */ /* 0x000fc80007ffe005 */
[----:B--2---:R-:W-:Y:S02]  /*0b90*/  IADD3 R20, PT, PT, R20, R4, R7 ;  /* 0x0000000414147210 */ /* 0x004fe40007ffe007 */
[----:B------:R-:W2:Y:S02]  /*0ba0*/  LDS.128 R4, [UR4+0xc0] ;  /* 0x0000c004ff047984 */ /* 0x000ea40008000c00 */
[----:B------:R-:W-:-:S04]  /*0bb0*/  IADD3 R20, PT, PT, R22, R20, R21 ;  /* 0x0000001416147210 */ /* 0x000fc80007ffe015 */
[----:B---3--:R-:W-:Y:S02]  /*0bc0*/  IADD3 R16, PT, PT, R16, R20, R23 ;  /* 0x0000001410107210 */ /* 0x008fe40007ffe017 */
[----:B------:R-:W3:Y:S02]  /*0bd0*/  LDS.128 R20, [UR4+0xd0] ;  /* 0x0000d004ff147984 */ /* 0x000ee40008000c00 */
[----:B------:R-:W-:-:S04]  /*0be0*/  IADD3 R16, PT, PT, R18, R16, R17 ;  /* 0x0000001012107210 */ /* 0x000fc80007ffe011 */
[----:B----4-:R-:W-:Y:S02]  /*0bf0*/  IADD3 R12, PT, PT, R12, R16, R19 ;  /* 0x000000100c0c7210 */ /* 0x010fe40007ffe013 */
[----:B------:R-:W4:Y:S02]  /*0c00*/  LDS.128 R16, [UR4+0xe0] ;  /* 0x0000e004ff107984 */ /* 0x000f240008000c00 */
[----:B------:R-:W-:-:S04]  /*0c10*/  IADD3 R12, PT, PT, R14, R12, R13 ;  /* 0x0000000c0e0c7210 */ /* 0x000fc80007ffe00d */
[----:B-1----:R-:W-:Y:S02]  /*0c20*/  IADD3 R8, PT, PT, R8, R12, R15 ;  /* 0x0000000c08087210 */ /* 0x002fe40007ffe00f */
[----:B------:R-:W1:Y:S02]  /*0c30*/  LDS.128 R12, [UR4+0xf0] ;  /* 0x0000f004ff0c7984 */ /* 0x000e640008000c00 */
[----:B------:R-:W-:-:S04]  /*0c40*/  IADD3 R8, PT, PT, R10, R8, R9 ;  /* 0x000000080a087210 */ /* 0x000fc80007ffe009 */
[----:B0-----:R-:W-:-:S04]  /*0c50*/  IADD3 R8, PT, PT, R24, R8, R11 ;  /* 0x0000000818087210 */ /* 0x001fc80007ffe00b */
[----:B------:R-:W-:-:S04]  /*0c60*/  IADD3 R8, PT, PT, R26, R8, R25 ;  /* 0x000000081a087210 */ /* 0x000fc80007ffe019 */
[----:B--2---:R-:W-:-:S04]  /*0c70*/  IADD3 R4, PT, PT, R4, R8, R27 ;  /* 0x0000000804047210 */ /* 0x004fc80007ffe01b */
[----:B------:R-:W-:-:S04]  /*0c80*/  IADD3 R4, PT, PT, R6, R4, R5 ;  /* 0x0000000406047210 */ /* 0x000fc80007ffe005 */
[----:B---3--:R-:W-:-:S04]  /*0c90*/  IADD3 R4, PT, PT, R20, R4, R7 ;  /* 0x0000000414047210 */ /* 0x008fc80007ffe007 */
[----:B------:R-:W-:-:S04]  /*0ca0*/  IADD3 R4, PT, PT, R22, R4, R21 ;  /* 0x0000000416047210 */ /* 0x000fc80007ffe015 */
[----:B----4-:R-:W-:-:S04]  /*0cb0*/  IADD3 R4, PT, PT, R16, R4, R23 ;  /* 0x0000000410047210 */ /* 0x010fc80007ffe017 */
[----:B------:R-:W-:-:S04]  /*0cc0*/  IADD3 R4, PT, PT, R18, R4, R17 ;  /* 0x0000000412047210 */ /* 0x000fc80007ffe011 */
[----:B-1----:R-:W-:-:S04]  /*0cd0*/  IADD3 R4, PT, PT, R12, R4, R19 ;  /* 0x000000040c047210 */ /* 0x002fc80007ffe013 */
[----:B------:R-:W-:-:S05]  /*0ce0*/  IADD3 R4, PT, PT, R14, R4, R13 ;  /* 0x000000040e047210 */ /* 0x000fca0007ffe00d */
[----:B------:R-:W-:-:S05]  /*0cf0*/  IMAD.IADD R15, R4, 0x1, R15 ;  /* 0x00000001040f7824 */ /* 0x000fca00078e020f */
[----:B------:R-:W-:Y:S01]  /*0d00*/  STG.E desc[UR6][R2.64], R15 ;  /* 0x0000000f02007986 */ /* 0x000fe2000c101906 */
[----:B------:R-:W-:Y:S05]  /*0d10*/  EXIT ;  /* 0x000000000000794d */ /* 0x000fea0003800000 */
.L_x_16:
[----:B------:R-:W-:-:S00]  /*0d20*/  BRA `(.L_x_16) ;  /* 0xfffffffc00fc7947 */ /* 0x000fc0000383ffff */
[----:B------:R-:W-:-:S00]  /*0d30*/  NOP ;  /* 0x0000000000007918 */ /* 0x000fc00000000000 */
        /* <DEDUP_REMOVED lines=12> */
.L_x_17:


//--------------------- .nv.shared._Z8myKernelPiS_i --------------------------
	.section	.nv.shared._Z8myKernelPiS_i,"aw",@nobits
	.sectionflags	@""
	.align	4
.nv.shared._Z8myKernelPiS_i:
	.zero		1280


//--------------------- .nv.shared.reserved.0     --------------------------
	.section	.nv.shared.reserved.0,"aw",@nobits
	.weak		__nv_reservedSMEM_offset_0_alias
	.size		__nv_reservedSMEM_offset_0_alias, 0, 64
	.other		__nv_reservedSMEM_offset_0_alias,@"STO_CUDA_RESERVED_SHARED STV_DEFAULT"
__nv_reservedSMEM_offset_0_alias:
	.zero		0
	.zero		64


//--------------------- .nv.constant0._Z8myKernelPiS_i --------------------------
	.section	.nv.constant0._Z8myKernelPiS_i,"a",@progbits
	.sectionflags	@""
	.align	4
.nv.constant0._Z8myKernelPiS_i:
	.zero		916


//--------------------- SYMBOLS --------------------------

	.type		.nv.reservedSmem.offset0,@object
	.size		.nv.reservedSmem.offset0,0x4
	.type		.nv.reservedSmem.cap,@object
	.size		.nv.reservedSmem.cap,0x4
